//
// Generated by NVIDIA NVVM Compiler
//
// Compiler Build ID: CL-36424714
// Cuda compilation tools, release 13.0, V13.0.88
// Based on NVVM 20.0.0
//

.version 9.0
.target sm_100
.address_size 64

	// .globl	_Z11hello_worldv
.extern .func  (.param .b32 func_retval0) vprintf
(
	.param .b64 vprintf_param_0,
	.param .b64 vprintf_param_1
)
;
.global .align 1 .b8 $str[28] = {72, 101, 108, 108, 111, 32, 87, 111, 114, 108, 100, 32, 102, 114, 111, 109, 32, 116, 104, 114, 101, 97, 100, 32, 37, 100, 10};

.visible .entry _Z11hello_worldv()
{
	.local .align 8 .b8 	__local_depot0[8];
	.reg .b64 	%SP;
	.reg .b64 	%SPL;
	.reg .b32 	%r<7>;
	.reg .b64 	%rd<5>;

	mov.u64 	%SPL, __local_depot0;
	cvta.local.u64 	%SP, %SPL;
	add.u64 	%rd1, %SP, 0;
	add.u64 	%rd2, %SPL, 0;
	mov.u32 	%r1, %tid.x;
	mov.u32 	%r2, %ctaid.x;
	mov.u32 	%r3, %ntid.x;
	mad.lo.s32 	%r4, %r2, %r3, %r1;
	st.local.u32 	[%rd2], %r4;
	mov.u64 	%rd3, $str;
	cvta.global.u64 	%rd4, %rd3;
	{ // callseq 0, 0
	.param .b64 param0;
	st.param.b64 	[param0], %rd4;
	.param .b64 param1;
	st.param.b64 	[param1], %rd1;
	.param .b32 retval0;
	call.uni (retval0), 
	vprintf, 
	(
	param0, 
	param1
	);
	ld.param.b32 	%r5, [retval0];
	} // callseq 0
	ret;

}


// ===== COMPILED SASS (sm_100) =====

	.target	sm_100

	.elftype	@"ET_EXEC"


//--------------------- .note.nv.tkinfo           --------------------------
	.section	.note.nv.tkinfo,"",@"SHT_NOTE"
	.sectionflags	@"SHF_NOTE_NV_TKINFO"
	.tkinfo
        /*0018*/ 	.word	0x00000002
        /*0030*/ 	.string	""
        /*0030*/ 	.string	"ptxas"
        /*0030*/ 	.string	"Cuda compilation tools, release 13.0, V13.0.88"
        /*0030*/ 	.string	"Build cuda_13.0.r13.0/compiler.36424714_0"
        /*0030*/ 	.string	"-arch sm_100 -m 64 "



//--------------------- .note.nv.cuinfo           --------------------------
	.section	.note.nv.cuinfo,"",@"SHT_NOTE"
	.sectionflags	@"SHF_NOTE_NV_CUINFO"
        /*0018*/ 	.short	0x0002
        /*001a*/ 	.short	0x0064
        /*001c*/ 	.short	0x0082
	.zero		2


//--------------------- .nv.info                  --------------------------
	.section	.nv.info,"",@"SHT_CUDA_INFO"
	.align	4


	//----- nvinfo : EIATTR_REGCOUNT
	.align		4
        /*0000*/ 	.byte	0x04, 0x2f
        /*0002*/ 	.short	(.L_2 - .L_1)
	.align		4
.L_1:
        /*0004*/ 	.word	index@(_Z11hello_worldv)
        /*0008*/ 	.word	0x00000018


	//----- nvinfo : EIATTR_FRAME_SIZE
	.align		4
.L_2:
        /*000c*/ 	.byte	0x04, 0x11
        /*000e*/ 	.short	(.L_4 - .L_3)
	.align		4
.L_3:
        /*0010*/ 	.word	index@(_Z11hello_worldv)
        /*0014*/ 	.word	0x00000008


	//----- nvinfo : EIATTR_MIN_STACK_SIZE
	.align		4
.L_4:
        /*0018*/ 	.byte	0x04, 0x12
        /*001a*/ 	.short	(.L_6 - .L_5)
	.align		4
.L_5:
        /*001c*/ 	.word	index@(_Z11hello_worldv)
        /*0020*/ 	.word	0x00000008
.L_6:


//--------------------- .nv.compat                --------------------------
	.section	.nv.compat,"",@"SHT_CUDA_COMPAT_INFO"
	.align	4
        /*0000*/ 	.byte	0x02, 0x09, 0x00, 0x00, 0x02, 0x02, 0x01, 0x00, 0x02, 0x05, 0x05, 0x00, 0x03, 0x07, 0x01, 0x01
        /*0010*/ 	.byte	0x02, 0x03, 0x00, 0x00, 0x02, 0x06, 0x01, 0x00, 0x04, 0x0b, 0x08, 0x00, 0x09, 0x00, 0x00, 0x00
        /*0020*/ 	.byte	0x00, 0x00, 0x00, 0x00


//--------------------- .nv.info._Z11hello_worldv --------------------------
	.section	.nv.info._Z11hello_worldv,"",@"SHT_CUDA_INFO"
	.sectionflags	@""
	.align	4


	//----- nvinfo : EIATTR_CUDA_API_VERSION
	.align		4
        /*0000*/ 	.byte	0x04, 0x37
        /*0002*/ 	.short	(.L_8 - .L_7)
.L_7:
        /*0004*/ 	.word	0x00000082


	//----- nvinfo : EIATTR_SPARSE_MMA_MASK
	.align		4
.L_8:
        /*0008*/ 	.byte	0x03, 0x50
        /*000a*/ 	.short	0x0000


	//----- nvinfo : EIATTR_MAXREG_COUNT
	.align		4
        /*000c*/ 	.byte	0x03, 0x1b
        /*000e*/ 	.short	0x00ff


	//----- nvinfo : EIATTR_EXTERNS
	.align		4
        /*0010*/ 	.byte	0x04, 0x0f
        /*0012*/ 	.short	(.L_10 - .L_9)


	//   ....[0]....
	.align		4
.L_9:
        /*0014*/ 	.word	index@(vprintf)


	//----- nvinfo : EIATTR_MERCURY_ISA_VERSION
	.align		4
.L_10:
        /*0018*/ 	.byte	0x03, 0x5f
        /*001a*/ 	.short	0x0101


	//----- nvinfo : EIATTR_VRC_CTA_INIT_COUNT
	.align		4
        /*001c*/ 	.byte	0x02, 0x4a
	.zero		1
	.zero		1


	//----- nvinfo : EIATTR_SYSCALL_OFFSETS
	.align		4
        /*0020*/ 	.byte	0x04, 0x46
        /*0022*/ 	.short	(.L_12 - .L_11)


	//   ....[0]....
.L_11:
        /*0024*/ 	.word	0x00000110


	//----- nvinfo : EIATTR_EXIT_INSTR_OFFSETS
	.align		4
.L_12:
        /*0028*/ 	.byte	0x04, 0x1c
        /*002a*/ 	.short	(.L_14 - .L_13)


	//   ....[0]....
.L_13:
        /*002c*/ 	.word	0x00000120


	//----- nvinfo : EIATTR_SW_WAR
	.align		4
.L_14:
        /*0030*/ 	.byte	0x04, 0x36
        /*0032*/ 	.short	(.L_16 - .L_15)
.L_15:
        /*0034*/ 	.word	0x00000008
.L_16:


//--------------------- .nv.callgraph             --------------------------
	.section	.nv.callgraph,"",@"SHT_CUDA_CALLGRAPH"
	.align	4
	.sectionentsize	8
	.align		4
        /*0000*/ 	.word	0x00000000
	.align		4
        /*0004*/ 	.word	0xffffffff
	.align		4
        /*0008*/ 	.word	index@(_Z11hello_worldv)
	.align		4
        /*000c*/ 	.word	index@(vprintf)
	.align		4
        /*0010*/ 	.word	0x00000000
	.align		4
        /*0014*/ 	.word	0xfffffffe
	.align		4
        /*0018*/ 	.word	0x00000000
	.align		4
        /*001c*/ 	.word	0xfffffffd
	.align		4
        /*0020*/ 	.word	0x00000000
	.align		4
        /*0024*/ 	.word	0xfffffffc


//--------------------- .nv.constant4             --------------------------
	.section	.nv.constant4,"a",@progbits
	.align	8
	.align		8
.nv.constant4:
        /*0000*/ 	.dword	vprintf
	.align		8
        /*0008*/ 	.dword	$str


//--------------------- .text._Z11hello_worldv    --------------------------
	.section	.text._Z11hello_worldv,"ax",@progbits
	.align	128
        .global         _Z11hello_worldv
        .type           _Z11hello_worldv,@function
        .size           _Z11hello_worldv,(.L_x_2 - _Z11hello_worldv)
        .other          _Z11hello_worldv,@"STO_CUDA_ENTRY STV_DEFAULT"
_Z11hello_worldv:
.text._Z11hello_worldv:
[----:B------:R-:W0:Y:S01]  /*0000*/  LDC R1, c[0x0][0x37c] ;  /* 0x0000df00ff017b82 */ /* 0x000e220000000800 */
[----:B------:R-:W1:Y:S01]  /*0010*/  S2R R0, SR_TID.X ;  /* 0x0000000000007919 */ /* 0x000e620000002100 */
[----:B------:R-:W2:Y:S06]  /*0020*/  LDCU UR5, c[0x0][0x2fc] ;  /* 0x00005f80ff0577ac */ /* 0x000eac0008000800 */
[----:B------:R-:W1:Y:S01]  /*0030*/  S2UR UR6, SR_CTAID.X ;  /* 0x00000000000679c3 */ /* 0x000e620000002500 */
[----:B------:R-:W-:Y:S01]  /*0040*/  MOV R2, 0x0 ;  /* 0x0000000000027802 */ /* 0x000fe20000000f00 */
[----:B0-----:R-:W-:Y:S01]  /*0050*/  VIADD R1, R1, 0xfffffff8 ;  /* 0xfffffff801017836 */ /* 0x001fe20000000000 */
[----:B------:R-:W0:Y:S05]  /*0060*/  LDCU UR4, c[0x0][0x2f8] ;  /* 0x00005f00ff0477ac */ /* 0x000e2a0008000800 */
[----:B------:R-:W1:Y:S01]  /*0070*/  LDC R3, c[0x0][0x360] ;  /* 0x0000d800ff037b82 */ /* 0x000e620000000800 */
[----:B0-----:R-:W-:-:S05]  /*0080*/  IADD3 R6, P0, PT, R1, UR4, RZ ;  /* 0x0000000401067c10 */ /* 0x001fca000ff1e0ff */
[----:B--2---:R-:W-:Y:S02]  /*0090*/  IMAD.X R7, RZ, RZ, UR5, P0 ;  /* 0x00000005ff077e24 */ /* 0x004fe400080e06ff */
[----:B-1----:R-:W-:Y:S01]  /*00a0*/  IMAD R0, R3, UR6, R0 ;  /* 0x0000000603007c24 */ /* 0x002fe2000f8e0200 */
[----:B------:R-:W0:Y:S01]  /*00b0*/  LDCU.64 UR6, c[0x4][0x8] ;  /* 0x01000100ff0677ac */ /* 0x000e220008000a00 */
[----:B------:R-:W1:Y:S03]  /*00c0*/  LDC.64 R2, c[0x4][R2] ;  /* 0x0100000002027b82 */ /* 0x000e660000000a00 */
[----:B------:R2:W-:Y:S01]  /*00d0*/  STL [R1], R0 ;  /* 0x0000000001007387 */ /* 0x0005e20000100800 */
[----:B0-----:R-:W-:Y:S01]  /*00e0*/  IMAD.U32 R4, RZ, RZ, UR6 ;  /* 0x00000006ff047e24 */ /* 0x001fe2000f8e00ff */
[----:B--2---:R-:W-:-:S07]  /*00f0*/  MOV R5, UR7 ;  /* 0x0000000700057c02 */ /* 0x004fce0008000f00 */
[----:B------:R-:W-:-:S07]  /*0100*/  LEPC R20, `(.L_x_0) ;  /* 0x000000001014794e */ /* 0x000fce0000000000 */
[----:B-1----:R-:W-:Y:S05]  /*0110*/  CALL.ABS.NOINC R2 ;  /* 0x0000000002007343 */ /* 0x002fea0003c00000 */
.L_x_0:
[----:B------:R-:W-:Y:S05]  /*0120*/  EXIT ;  /* 0x000000000000794d */ /* 0x000fea0003800000 */
.L_x_1:
[----:B------:R-:W-:-:S00]  /*0130*/  BRA `(.L_x_1) ;  /* 0xfffffffc00fc7947 */ /* 0x000fc0000383ffff */
[----:B------:R-:W-:-:S00]  /*0140*/  NOP ;  /* 0x0000000000007918 */ /* 0x000fc00000000000 */
        /* <DEDUP_REMOVED lines=11> */
.L_x_2:


//--------------------- .nv.global.init           --------------------------
	.section	.nv.global.init,"aw",@progbits
.nv.global.init:
	.type		$str,@object
	.size		$str,(.L_0 - $str)
$str:
        /*0000*/ 	.byte	0x48, 0x65, 0x6c, 0x6c, 0x6f, 0x20, 0x57, 0x6f, 0x72, 0x6c, 0x64, 0x20, 0x66, 0x72, 0x6f, 0x6d
        /*0010*/ 	.byte	0x20, 0x74, 0x68, 0x72, 0x65, 0x61, 0x64, 0x20, 0x25, 0x64, 0x0a, 0x00
.L_0:


//--------------------- .nv.shared.reserved.0     --------------------------
	.section	.nv.shared.reserved.0,"aw",@nobits
	.weak		__nv_reservedSMEM_offset_0_alias
	.size		__nv_reservedSMEM_offset_0_alias, 0, 64
	.other		__nv_reservedSMEM_offset_0_alias,@"STO_CUDA_RESERVED_SHARED STV_DEFAULT"
__nv_reservedSMEM_offset_0_alias:
	.zero		0
	.zero		64


//--------------------- .nv.constant0._Z11hello_worldv --------------------------
	.section	.nv.constant0._Z11hello_worldv,"a",@progbits
	.sectionflags	@""
	.align	4
.nv.constant0._Z11hello_worldv:
	.zero		896


//--------------------- SYMBOLS --------------------------

	.type		.nv.reservedSmem.offset0,@object
	.size		.nv.reservedSmem.offset0,0x4
	.type		vprintf,@function
